//
// Generated by NVIDIA NVVM Compiler
//
// Compiler Build ID: CL-36424714
// Cuda compilation tools, release 13.0, V13.0.88
// Based on NVVM 20.0.0
//

.version 9.0
.target sm_100
.address_size 64

	// .globl	_Z6kernelPi
.extern .func  (.param .b32 func_retval0) vprintf
(
	.param .b64 vprintf_param_0,
	.param .b64 vprintf_param_1
)
;
.global .align 1 .b8 $str[4] = {37, 100, 10};

.visible .entry _Z6kernelPi(
	.param .u64 .ptr .align 1 _Z6kernelPi_param_0
)
{
	.local .align 8 .b8 	__local_depot0[8];
	.reg .b64 	%SP;
	.reg .b64 	%SPL;
	.reg .b32 	%r<4>;
	.reg .b64 	%rd<7>;

	mov.u64 	%SPL, __local_depot0;
	cvta.local.u64 	%SP, %SPL;
	ld.param.u64 	%rd1, [_Z6kernelPi_param_0];
	cvta.to.global.u64 	%rd2, %rd1;
	add.u64 	%rd3, %SP, 0;
	add.u64 	%rd4, %SPL, 0;
	mov.b32 	%r1, 0;
	st.global.u32 	[%rd2], %r1;
	st.local.u32 	[%rd4], %r1;
	mov.u64 	%rd5, $str;
	cvta.global.u64 	%rd6, %rd5;
	{ // callseq 0, 0
	.param .b64 param0;
	st.param.b64 	[param0], %rd6;
	.param .b64 param1;
	st.param.b64 	[param1], %rd3;
	.param .b32 retval0;
	call.uni (retval0), 
	vprintf, 
	(
	param0, 
	param1
	);
	ld.param.b32 	%r2, [retval0];
	} // callseq 0
	ret;

}


// ===== COMPILED SASS (sm_100) =====

	.target	sm_100

	.elftype	@"ET_EXEC"


//--------------------- .note.nv.tkinfo           --------------------------
	.section	.note.nv.tkinfo,"",@"SHT_NOTE"
	.sectionflags	@"SHF_NOTE_NV_TKINFO"
	.tkinfo
        /*0018*/ 	.word	0x00000002
        /*0030*/ 	.string	""
        /*0030*/ 	.string	"ptxas"
        /*0030*/ 	.string	"Cuda compilation tools, release 13.0, V13.0.88"
        /*0030*/ 	.string	"Build cuda_13.0.r13.0/compiler.36424714_0"
        /*0030*/ 	.string	"-arch sm_100 -m 64 "



//--------------------- .note.nv.cuinfo           --------------------------
	.section	.note.nv.cuinfo,"",@"SHT_NOTE"
	.sectionflags	@"SHF_NOTE_NV_CUINFO"
        /*0018*/ 	.short	0x0002
        /*001a*/ 	.short	0x0064
        /*001c*/ 	.short	0x0082
	.zero		2


//--------------------- .nv.info                  --------------------------
	.section	.nv.info,"",@"SHT_CUDA_INFO"
	.align	4


	//----- nvinfo : EIATTR_REGCOUNT
	.align		4
        /*0000*/ 	.byte	0x04, 0x2f
        /*0002*/ 	.short	(.L_2 - .L_1)
	.align		4
.L_1:
        /*0004*/ 	.word	index@(_Z6kernelPi)
        /*0008*/ 	.word	0x00000018


	//----- nvinfo : EIATTR_FRAME_SIZE
	.align		4
.L_2:
        /*000c*/ 	.byte	0x04, 0x11
        /*000e*/ 	.short	(.L_4 - .L_3)
	.align		4
.L_3:
        /*0010*/ 	.word	index@(_Z6kernelPi)
        /*0014*/ 	.word	0x00000008


	//----- nvinfo : EIATTR_MIN_STACK_SIZE
	.align		4
.L_4:
        /*0018*/ 	.byte	0x04, 0x12
        /*001a*/ 	.short	(.L_6 - .L_5)
	.align		4
.L_5:
        /*001c*/ 	.word	index@(_Z6kernelPi)
        /*0020*/ 	.word	0x00000008
.L_6:


//--------------------- .nv.compat                --------------------------
	.section	.nv.compat,"",@"SHT_CUDA_COMPAT_INFO"
	.align	4
        /*0000*/ 	.byte	0x02, 0x09, 0x00, 0x00, 0x02, 0x02, 0x01, 0x00, 0x02, 0x05, 0x05, 0x00, 0x03, 0x07, 0x01, 0x01
        /*0010*/ 	.byte	0x02, 0x03, 0x00, 0x00, 0x02, 0x06, 0x01, 0x00, 0x04, 0x0b, 0x08, 0x00, 0x09, 0x00, 0x00, 0x00
        /*0020*/ 	.byte	0x00, 0x00, 0x00, 0x00


//--------------------- .nv.info._Z6kernelPi      --------------------------
	.section	.nv.info._Z6kernelPi,"",@"SHT_CUDA_INFO"
	.sectionflags	@""
	.align	4


	//----- nvinfo : EIATTR_CUDA_API_VERSION
	.align		4
        /*0000*/ 	.byte	0x04, 0x37
        /*0002*/ 	.short	(.L_8 - .L_7)
.L_7:
        /*0004*/ 	.word	0x00000082


	//----- nvinfo : EIATTR_KPARAM_INFO
	.align		4
.L_8:
        /*0008*/ 	.byte	0x04, 0x17
        /*000a*/ 	.short	(.L_10 - .L_9)
.L_9:
        /*000c*/ 	.word	0x00000000
        /*0010*/ 	.short	0x0000
        /*0012*/ 	.short	0x0000
        /*0014*/ 	.byte	0x00, 0xf5, 0x21, 0x00


	//----- nvinfo : EIATTR_SPARSE_MMA_MASK
	.align		4
.L_10:
        /*0018*/ 	.byte	0x03, 0x50
        /*001a*/ 	.short	0x0000


	//----- nvinfo : EIATTR_MAXREG_COUNT
	.align		4
        /*001c*/ 	.byte	0x03, 0x1b
        /*001e*/ 	.short	0x00ff


	//----- nvinfo : EIATTR_EXTERNS
	.align		4
        /*0020*/ 	.byte	0x04, 0x0f
        /*0022*/ 	.short	(.L_12 - .L_11)


	//   ....[0]....
	.align		4
.L_11:
        /*0024*/ 	.word	index@(vprintf)


	//----- nvinfo : EIATTR_MERCURY_ISA_VERSION
	.align		4
.L_12:
        /*0028*/ 	.byte	0x03, 0x5f
        /*002a*/ 	.short	0x0101


	//----- nvinfo : EIATTR_VRC_CTA_INIT_COUNT
	.align		4
        /*002c*/ 	.byte	0x02, 0x4a
	.zero		1
	.zero		1


	//----- nvinfo : EIATTR_SYSCALL_OFFSETS
	.align		4
        /*0030*/ 	.byte	0x04, 0x46
        /*0032*/ 	.short	(.L_14 - .L_13)


	//   ....[0]....
.L_13:
        /*0034*/ 	.word	0x00000100


	//----- nvinfo : EIATTR_EXIT_INSTR_OFFSETS
	.align		4
.L_14:
        /*0038*/ 	.byte	0x04, 0x1c
        /*003a*/ 	.short	(.L_16 - .L_15)


	//   ....[0]....
.L_15:
        /*003c*/ 	.word	0x00000110


	//----- nvinfo : EIATTR_CBANK_PARAM_SIZE
	.align		4
.L_16:
        /*0040*/ 	.byte	0x03, 0x19
        /*0042*/ 	.short	0x0008


	//----- nvinfo : EIATTR_PARAM_CBANK
	.align		4
        /*0044*/ 	.byte	0x04, 0x0a
        /*0046*/ 	.short	(.L_18 - .L_17)
	.align		4
.L_17:
        /*0048*/ 	.word	index@(.nv.constant0._Z6kernelPi)
        /*004c*/ 	.short	0x0380
        /*004e*/ 	.short	0x0008


	//----- nvinfo : EIATTR_SW_WAR
	.align		4
.L_18:
        /*0050*/ 	.byte	0x04, 0x36
        /*0052*/ 	.short	(.L_20 - .L_19)
.L_19:
        /*0054*/ 	.word	0x00000008
.L_20:


//--------------------- .nv.callgraph             --------------------------
	.section	.nv.callgraph,"",@"SHT_CUDA_CALLGRAPH"
	.align	4
	.sectionentsize	8
	.align		4
        /*0000*/ 	.word	0x00000000
	.align		4
        /*0004*/ 	.word	0xffffffff
	.align		4
        /*0008*/ 	.word	index@(_Z6kernelPi)
	.align		4
        /*000c*/ 	.word	index@(vprintf)
	.align		4
        /*0010*/ 	.word	0x00000000
	.align		4
        /*0014*/ 	.word	0xfffffffe
	.align		4
        /*0018*/ 	.word	0x00000000
	.align		4
        /*001c*/ 	.word	0xfffffffd
	.align		4
        /*0020*/ 	.word	0x00000000
	.align		4
        /*0024*/ 	.word	0xfffffffc


//--------------------- .nv.constant4             --------------------------
	.section	.nv.constant4,"a",@progbits
	.align	8
	.align		8
.nv.constant4:
        /*0000*/ 	.dword	vprintf
	.align		8
        /*0008*/ 	.dword	$str


//--------------------- .text._Z6kernelPi         --------------------------
	.section	.text._Z6kernelPi,"ax",@progbits
	.align	128
        .global         _Z6kernelPi
        .type           _Z6kernelPi,@function
        .size           _Z6kernelPi,(.L_x_2 - _Z6kernelPi)
        .other          _Z6kernelPi,@"STO_CUDA_ENTRY STV_DEFAULT"
_Z6kernelPi:
.text._Z6kernelPi:
[----:B------:R-:W0:Y:S08]  /*0000*/  LDC R1, c[0x0][0x37c] ;  /* 0x0000df00ff017b82 */ /* 0x000e300000000800 */
[----:B------:R-:W1:Y:S01]  /*0010*/  LDC.64 R2, c[0x0][0x380] ;  /* 0x0000e000ff027b82 */ /* 0x000e620000000a00 */
[----:B------:R-:W1:Y:S01]  /*0020*/  LDCU.64 UR4, c[0x0][0x358] ;  /* 0x00006b00ff0477ac */ /* 0x000e620008000a00 */
[----:B0-----:R-:W-:Y:S01]  /*0030*/  VIADD R1, R1, 0xfffffff8 ;  /* 0xfffffff801017836 */ /* 0x001fe20000000000 */
[----:B------:R-:W-:Y:S01]  /*0040*/  MOV R0, 0x0 ;  /* 0x0000000000007802 */ /* 0x000fe20000000f00 */
[----:B------:R-:W0:Y:S03]  /*0050*/  LDCU UR6, c[0x0][0x2f8] ;  /* 0x00005f00ff0677ac */ /* 0x000e260008000800 */
[----:B------:R2:W-:Y:S01]  /*0060*/  STL [R1], RZ ;  /* 0x000000ff01007387 */ /* 0x0005e20000100800 */
[----:B------:R2:W3:Y:S01]  /*0070*/  LDC.64 R8, c[0x4][R0] ;  /* 0x0100000000087b82 */ /* 0x0004e20000000a00 */
[----:B------:R-:W4:Y:S01]  /*0080*/  LDCU.64 UR8, c[0x4][0x8] ;  /* 0x01000100ff0877ac */ /* 0x000f220008000a00 */
[----:B0-----:R-:W-:Y:S01]  /*0090*/  IADD3 R6, P0, PT, R1, UR6, RZ ;  /* 0x0000000601067c10 */ /* 0x001fe2000ff1e0ff */
[----:B-1----:R2:W-:Y:S01]  /*00a0*/  STG.E desc[UR4][R2.64], RZ ;  /* 0x000000ff02007986 */ /* 0x0025e2000c101904 */
[----:B------:R-:W0:Y:S01]  /*00b0*/  LDCU UR4, c[0x0][0x2fc] ;  /* 0x00005f80ff0477ac */ /* 0x000e220008000800 */
[----:B----4-:R-:W-:Y:S01]  /*00c0*/  IMAD.U32 R4, RZ, RZ, UR8 ;  /* 0x00000008ff047e24 */ /* 0x010fe2000f8e00ff */
[----:B------:R-:W-:Y:S01]  /*00d0*/  MOV R5, UR9 ;  /* 0x0000000900057c02 */ /* 0x000fe20008000f00 */
[----:B0-2---:R-:W-:-:S08]  /*00e0*/  IMAD.X R7, RZ, RZ, UR4, P0 ;  /* 0x00000004ff077e24 */ /* 0x005fd000080e06ff */
[----:B------:R-:W-:-:S07]  /*00f0*/  LEPC R20, `(.L_x_0) ;  /* 0x000000001014794e */ /* 0x000fce0000000000 */
[----:B---3--:R-:W-:Y:S05]  /*0100*/  CALL.ABS.NOINC R8 ;  /* 0x0000000008007343 */ /* 0x008fea0003c00000 */
.L_x_0:
[----:B------:R-:W-:Y:S05]  /*0110*/  EXIT ;  /* 0x000000000000794d */ /* 0x000fea0003800000 */
.L_x_1:
[----:B------:R-:W-:-:S00]  /*0120*/  BRA `(.L_x_1) ;  /* 0xfffffffc00fc7947 */ /* 0x000fc0000383ffff */
[----:B------:R-:W-:-:S00]  /*0130*/  NOP ;  /* 0x0000000000007918 */ /* 0x000fc00000000000 */
        /* <DEDUP_REMOVED lines=12> */
.L_x_2:


//--------------------- .nv.global.init           --------------------------
	.section	.nv.global.init,"aw",@progbits
.nv.global.init:
	.type		$str,@object
	.size		$str,(.L_0 - $str)
$str:
        /*0000*/ 	.byte	0x25, 0x64, 0x0a, 0x00
.L_0:


//--------------------- .nv.shared.reserved.0     --------------------------
	.section	.nv.shared.reserved.0,"aw",@nobits
	.weak		__nv_reservedSMEM_offset_0_alias
	.size		__nv_reservedSMEM_offset_0_alias, 0, 64
	.other		__nv_reservedSMEM_offset_0_alias,@"STO_CUDA_RESERVED_SHARED STV_DEFAULT"
__nv_reservedSMEM_offset_0_alias:
	.zero		0
	.zero		64


//--------------------- .nv.constant0._Z6kernelPi --------------------------
	.section	.nv.constant0._Z6kernelPi,"a",@progbits
	.sectionflags	@""
	.align	4
.nv.constant0._Z6kernelPi:
	.zero		904


//--------------------- SYMBOLS --------------------------

	.type		.nv.reservedSmem.offset0,@object
	.size		.nv.reservedSmem.offset0,0x4
	.type		vprintf,@function
